//
// Generated by NVIDIA NVVM Compiler
//
// Compiler Build ID: CL-36424714
// Cuda compilation tools, release 13.0, V13.0.88
// Based on NVVM 20.0.0
//

.version 9.0
.target sm_100
.address_size 64

	// .globl	_Z10kernel_deviiiddPdS_S_

.visible .entry _Z10kernel_deviiiddPdS_S_(
	.param .u32 _Z10kernel_deviiiddPdS_S__param_0,
	.param .u32 _Z10kernel_deviiiddPdS_S__param_1,
	.param .u32 _Z10kernel_deviiiddPdS_S__param_2,
	.param .f64 _Z10kernel_deviiiddPdS_S__param_3,
	.param .f64 _Z10kernel_deviiiddPdS_S__param_4,
	.param .u64 .ptr .align 1 _Z10kernel_deviiiddPdS_S__param_5,
	.param .u64 .ptr .align 1 _Z10kernel_deviiiddPdS_S__param_6,
	.param .u64 .ptr .align 1 _Z10kernel_deviiiddPdS_S__param_7
)
{
	.reg .pred 	%p<13>;
	.reg .b32 	%r<46>;
	.reg .b64 	%rd<39>;
	.reg .b64 	%fd<84>;

	ld.param.u32 	%r22, [_Z10kernel_deviiiddPdS_S__param_0];
	ld.param.u32 	%r23, [_Z10kernel_deviiiddPdS_S__param_1];
	ld.param.u32 	%r21, [_Z10kernel_deviiiddPdS_S__param_2];
	ld.param.f64 	%fd14, [_Z10kernel_deviiiddPdS_S__param_3];
	ld.param.f64 	%fd15, [_Z10kernel_deviiiddPdS_S__param_4];
	ld.param.u64 	%rd4, [_Z10kernel_deviiiddPdS_S__param_5];
	ld.param.u64 	%rd5, [_Z10kernel_deviiiddPdS_S__param_6];
	ld.param.u64 	%rd6, [_Z10kernel_deviiiddPdS_S__param_7];
	cvta.to.global.u64 	%rd1, %rd6;
	cvta.to.global.u64 	%rd2, %rd5;
	mov.u32 	%r24, %ntid.x;
	mov.u32 	%r25, %ctaid.x;
	mov.u32 	%r26, %tid.x;
	mad.lo.s32 	%r1, %r24, %r25, %r26;
	mov.u32 	%r27, %ntid.y;
	mov.u32 	%r28, %ctaid.y;
	mov.u32 	%r29, %tid.y;
	mad.lo.s32 	%r30, %r27, %r28, %r29;
	setp.ge.s32 	%p1, %r1, %r22;
	setp.ge.s32 	%p2, %r30, %r23;
	or.pred  	%p3, %p1, %p2;
	@%p3 bra 	$L__BB0_14;
	cvta.to.global.u64 	%rd7, %rd4;
	mad.lo.s32 	%r31, %r23, %r1, %r30;
	mul.wide.s32 	%rd8, %r31, 8;
	add.s64 	%rd3, %rd7, %rd8;
	ld.global.f64 	%fd16, [%rd3];
	mul.f64 	%fd83, %fd15, %fd16;
	setp.lt.s32 	%p4, %r21, 1;
	@%p4 bra 	$L__BB0_13;
	mul.lo.s32 	%r3, %r21, %r1;
	and.b32  	%r4, %r21, 7;
	setp.lt.u32 	%p5, %r21, 8;
	mov.b32 	%r44, 0;
	@%p5 bra 	$L__BB0_5;
	and.b32  	%r44, %r21, 2147483640;
	neg.s32 	%r42, %r44;
	shl.b32 	%r7, %r23, 3;
	mul.wide.s32 	%rd13, %r23, 8;
	mov.u32 	%r40, %r3;
	mov.u32 	%r41, %r30;
$L__BB0_4:
	.pragma "nounroll";
	mul.wide.s32 	%rd9, %r40, 8;
	add.s64 	%rd10, %rd2, %rd9;
	ld.global.f64 	%fd18, [%rd10];
	mul.f64 	%fd19, %fd14, %fd18;
	mul.wide.s32 	%rd11, %r41, 8;
	add.s64 	%rd12, %rd1, %rd11;
	ld.global.f64 	%fd20, [%rd12];
	fma.rn.f64 	%fd21, %fd19, %fd20, %fd83;
	ld.global.f64 	%fd22, [%rd10+8];
	mul.f64 	%fd23, %fd14, %fd22;
	add.s64 	%rd14, %rd12, %rd13;
	ld.global.f64 	%fd24, [%rd14];
	fma.rn.f64 	%fd25, %fd23, %fd24, %fd21;
	ld.global.f64 	%fd26, [%rd10+16];
	mul.f64 	%fd27, %fd14, %fd26;
	add.s64 	%rd15, %rd14, %rd13;
	ld.global.f64 	%fd28, [%rd15];
	fma.rn.f64 	%fd29, %fd27, %fd28, %fd25;
	ld.global.f64 	%fd30, [%rd10+24];
	mul.f64 	%fd31, %fd14, %fd30;
	add.s64 	%rd16, %rd15, %rd13;
	ld.global.f64 	%fd32, [%rd16];
	fma.rn.f64 	%fd33, %fd31, %fd32, %fd29;
	ld.global.f64 	%fd34, [%rd10+32];
	mul.f64 	%fd35, %fd14, %fd34;
	add.s64 	%rd17, %rd16, %rd13;
	ld.global.f64 	%fd36, [%rd17];
	fma.rn.f64 	%fd37, %fd35, %fd36, %fd33;
	ld.global.f64 	%fd38, [%rd10+40];
	mul.f64 	%fd39, %fd14, %fd38;
	add.s64 	%rd18, %rd17, %rd13;
	ld.global.f64 	%fd40, [%rd18];
	fma.rn.f64 	%fd41, %fd39, %fd40, %fd37;
	ld.global.f64 	%fd42, [%rd10+48];
	mul.f64 	%fd43, %fd14, %fd42;
	add.s64 	%rd19, %rd18, %rd13;
	ld.global.f64 	%fd44, [%rd19];
	fma.rn.f64 	%fd45, %fd43, %fd44, %fd41;
	ld.global.f64 	%fd46, [%rd10+56];
	mul.f64 	%fd47, %fd14, %fd46;
	add.s64 	%rd20, %rd19, %rd13;
	ld.global.f64 	%fd48, [%rd20];
	fma.rn.f64 	%fd83, %fd47, %fd48, %fd45;
	add.s32 	%r42, %r42, 8;
	add.s32 	%r41, %r41, %r7;
	add.s32 	%r40, %r40, 8;
	setp.ne.s32 	%p6, %r42, 0;
	@%p6 bra 	$L__BB0_4;
$L__BB0_5:
	setp.eq.s32 	%p7, %r4, 0;
	@%p7 bra 	$L__BB0_13;
	and.b32  	%r15, %r21, 3;
	setp.lt.u32 	%p8, %r4, 4;
	@%p8 bra 	$L__BB0_8;
	add.s32 	%r33, %r44, %r3;
	mul.wide.s32 	%rd21, %r33, 8;
	add.s64 	%rd22, %rd2, %rd21;
	ld.global.f64 	%fd50, [%rd22];
	mul.f64 	%fd51, %fd14, %fd50;
	mad.lo.s32 	%r34, %r44, %r23, %r30;
	mul.wide.s32 	%rd23, %r34, 8;
	add.s64 	%rd24, %rd1, %rd23;
	ld.global.f64 	%fd52, [%rd24];
	fma.rn.f64 	%fd53, %fd51, %fd52, %fd83;
	ld.global.f64 	%fd54, [%rd22+8];
	mul.f64 	%fd55, %fd14, %fd54;
	mul.wide.s32 	%rd25, %r23, 8;
	add.s64 	%rd26, %rd24, %rd25;
	ld.global.f64 	%fd56, [%rd26];
	fma.rn.f64 	%fd57, %fd55, %fd56, %fd53;
	ld.global.f64 	%fd58, [%rd22+16];
	mul.f64 	%fd59, %fd14, %fd58;
	add.s64 	%rd27, %rd26, %rd25;
	ld.global.f64 	%fd60, [%rd27];
	fma.rn.f64 	%fd61, %fd59, %fd60, %fd57;
	ld.global.f64 	%fd62, [%rd22+24];
	mul.f64 	%fd63, %fd14, %fd62;
	add.s64 	%rd28, %rd27, %rd25;
	ld.global.f64 	%fd64, [%rd28];
	fma.rn.f64 	%fd83, %fd63, %fd64, %fd61;
	add.s32 	%r44, %r44, 4;
$L__BB0_8:
	setp.eq.s32 	%p9, %r15, 0;
	@%p9 bra 	$L__BB0_13;
	setp.eq.s32 	%p10, %r15, 1;
	@%p10 bra 	$L__BB0_11;
	add.s32 	%r35, %r44, %r3;
	mul.wide.s32 	%rd29, %r35, 8;
	add.s64 	%rd30, %rd2, %rd29;
	ld.global.f64 	%fd66, [%rd30];
	mul.f64 	%fd67, %fd14, %fd66;
	mad.lo.s32 	%r36, %r44, %r23, %r30;
	mul.wide.s32 	%rd31, %r36, 8;
	add.s64 	%rd32, %rd1, %rd31;
	ld.global.f64 	%fd68, [%rd32];
	fma.rn.f64 	%fd69, %fd67, %fd68, %fd83;
	ld.global.f64 	%fd70, [%rd30+8];
	mul.f64 	%fd71, %fd14, %fd70;
	mul.wide.s32 	%rd33, %r23, 8;
	add.s64 	%rd34, %rd32, %rd33;
	ld.global.f64 	%fd72, [%rd34];
	fma.rn.f64 	%fd83, %fd71, %fd72, %fd69;
	add.s32 	%r44, %r44, 2;
$L__BB0_11:
	and.b32  	%r37, %r21, 1;
	setp.eq.b32 	%p11, %r37, 1;
	not.pred 	%p12, %p11;
	@%p12 bra 	$L__BB0_13;
	add.s32 	%r38, %r44, %r3;
	mul.wide.s32 	%rd35, %r38, 8;
	add.s64 	%rd36, %rd2, %rd35;
	ld.global.f64 	%fd73, [%rd36];
	mul.f64 	%fd74, %fd14, %fd73;
	mad.lo.s32 	%r39, %r44, %r23, %r30;
	mul.wide.s32 	%rd37, %r39, 8;
	add.s64 	%rd38, %rd1, %rd37;
	ld.global.f64 	%fd75, [%rd38];
	fma.rn.f64 	%fd83, %fd74, %fd75, %fd83;
$L__BB0_13:
	st.global.f64 	[%rd3], %fd83;
$L__BB0_14:
	ret;

}


// ===== COMPILED SASS (sm_100) =====

	.target	sm_100

	.elftype	@"ET_EXEC"


//--------------------- .note.nv.tkinfo           --------------------------
	.section	.note.nv.tkinfo,"",@"SHT_NOTE"
	.sectionflags	@"SHF_NOTE_NV_TKINFO"
	.tkinfo
        /*0018*/ 	.word	0x00000002
        /*0030*/ 	.string	""
        /*0030*/ 	.string	"ptxas"
        /*0030*/ 	.string	"Cuda compilation tools, release 13.0, V13.0.88"
        /*0030*/ 	.string	"Build cuda_13.0.r13.0/compiler.36424714_0"
        /*0030*/ 	.string	"-arch sm_100 -m 64 "



//--------------------- .note.nv.cuinfo           --------------------------
	.section	.note.nv.cuinfo,"",@"SHT_NOTE"
	.sectionflags	@"SHF_NOTE_NV_CUINFO"
        /*0018*/ 	.short	0x0002
        /*001a*/ 	.short	0x0064
        /*001c*/ 	.short	0x0082
	.zero		2


//--------------------- .nv.info                  --------------------------
	.section	.nv.info,"",@"SHT_CUDA_INFO"
	.align	4


	//----- nvinfo : EIATTR_REGCOUNT
	.align		4
        /*0000*/ 	.byte	0x04, 0x2f
        /*0002*/ 	.short	(.L_1 - .L_0)
	.align		4
.L_0:
        /*0004*/ 	.word	index@(_Z10kernel_deviiiddPdS_S_)
        /*0008*/ 	.word	0x00000020


	//----- nvinfo : EIATTR_FRAME_SIZE
	.align		4
.L_1:
        /*000c*/ 	.byte	0x04, 0x11
        /*000e*/ 	.short	(.L_3 - .L_2)
	.align		4
.L_2:
        /*0010*/ 	.word	index@(_Z10kernel_deviiiddPdS_S_)
        /*0014*/ 	.word	0x00000000


	//----- nvinfo : EIATTR_MIN_STACK_SIZE
	.align		4
.L_3:
        /*0018*/ 	.byte	0x04, 0x12
        /*001a*/ 	.short	(.L_5 - .L_4)
	.align		4
.L_4:
        /*001c*/ 	.word	index@(_Z10kernel_deviiiddPdS_S_)
        /*0020*/ 	.word	0x00000000
.L_5:


//--------------------- .nv.compat                --------------------------
	.section	.nv.compat,"",@"SHT_CUDA_COMPAT_INFO"
	.align	4
        /*0000*/ 	.byte	0x02, 0x09, 0x00, 0x00, 0x02, 0x02, 0x01, 0x00, 0x02, 0x05, 0x05, 0x00, 0x03, 0x07, 0x01, 0x01
        /*0010*/ 	.byte	0x02, 0x03, 0x00, 0x00, 0x02, 0x06, 0x01, 0x00, 0x04, 0x0b, 0x08, 0x00, 0x01, 0x00, 0x00, 0x00
        /*0020*/ 	.byte	0x00, 0x00, 0x00, 0x00


//--------------------- .nv.info._Z10kernel_deviiiddPdS_S_ --------------------------
	.section	.nv.info._Z10kernel_deviiiddPdS_S_,"",@"SHT_CUDA_INFO"
	.sectionflags	@""
	.align	4


	//----- nvinfo : EIATTR_CUDA_API_VERSION
	.align		4
        /*0000*/ 	.byte	0x04, 0x37
        /*0002*/ 	.short	(.L_7 - .L_6)
.L_6:
        /*0004*/ 	.word	0x00000082


	//----- nvinfo : EIATTR_KPARAM_INFO
	.align		4
.L_7:
        /*0008*/ 	.byte	0x04, 0x17
        /*000a*/ 	.short	(.L_9 - .L_8)
.L_8:
        /*000c*/ 	.word	0x00000000
        /*0010*/ 	.short	0x0007
        /*0012*/ 	.short	0x0030
        /*0014*/ 	.byte	0x00, 0xf5, 0x21, 0x00


	//----- nvinfo : EIATTR_KPARAM_INFO
	.align		4
.L_9:
        /*0018*/ 	.byte	0x04, 0x17
        /*001a*/ 	.short	(.L_11 - .L_10)
.L_10:
        /*001c*/ 	.word	0x00000000
        /*0020*/ 	.short	0x0006
        /*0022*/ 	.short	0x0028
        /*0024*/ 	.byte	0x00, 0xf5, 0x21, 0x00


	//----- nvinfo : EIATTR_KPARAM_INFO
	.align		4
.L_11:
        /*0028*/ 	.byte	0x04, 0x17
        /*002a*/ 	.short	(.L_13 - .L_12)
.L_12:
        /*002c*/ 	.word	0x00000000
        /*0030*/ 	.short	0x0005
        /*0032*/ 	.short	0x0020
        /*0034*/ 	.byte	0x00, 0xf5, 0x21, 0x00


	//----- nvinfo : EIATTR_KPARAM_INFO
	.align		4
.L_13:
        /*0038*/ 	.byte	0x04, 0x17
        /*003a*/ 	.short	(.L_15 - .L_14)
.L_14:
        /*003c*/ 	.word	0x00000000
        /*0040*/ 	.short	0x0004
        /*0042*/ 	.short	0x0018
        /*0044*/ 	.byte	0x00, 0xf0, 0x21, 0x00


	//----- nvinfo : EIATTR_KPARAM_INFO
	.align		4
.L_15:
        /*0048*/ 	.byte	0x04, 0x17
        /*004a*/ 	.short	(.L_17 - .L_16)
.L_16:
        /*004c*/ 	.word	0x00000000
        /*0050*/ 	.short	0x0003
        /*0052*/ 	.short	0x0010
        /*0054*/ 	.byte	0x00, 0xf0, 0x21, 0x00


	//----- nvinfo : EIATTR_KPARAM_INFO
	.align		4
.L_17:
        /*0058*/ 	.byte	0x04, 0x17
        /*005a*/ 	.short	(.L_19 - .L_18)
.L_18:
        /*005c*/ 	.word	0x00000000
        /*0060*/ 	.short	0x0002
        /*0062*/ 	.short	0x0008
        /*0064*/ 	.byte	0x00, 0xf0, 0x11, 0x00


	//----- nvinfo : EIATTR_KPARAM_INFO
	.align		4
.L_19:
        /*0068*/ 	.byte	0x04, 0x17
        /*006a*/ 	.short	(.L_21 - .L_20)
.L_20:
        /*006c*/ 	.word	0x00000000
        /*0070*/ 	.short	0x0001
        /*0072*/ 	.short	0x0004
        /*0074*/ 	.byte	0x00, 0xf0, 0x11, 0x00


	//----- nvinfo : EIATTR_KPARAM_INFO
	.align		4
.L_21:
        /*0078*/ 	.byte	0x04, 0x17
        /*007a*/ 	.short	(.L_23 - .L_22)
.L_22:
        /*007c*/ 	.word	0x00000000
        /*0080*/ 	.short	0x0000
        /*0082*/ 	.short	0x0000
        /*0084*/ 	.byte	0x00, 0xf0, 0x11, 0x00


	//----- nvinfo : EIATTR_SPARSE_MMA_MASK
	.align		4
.L_23:
        /*0088*/ 	.byte	0x03, 0x50
        /*008a*/ 	.short	0x0000


	//----- nvinfo : EIATTR_MAXREG_COUNT
	.align		4
        /*008c*/ 	.byte	0x03, 0x1b
        /*008e*/ 	.short	0x00ff


	//----- nvinfo : EIATTR_MERCURY_ISA_VERSION
	.align		4
        /*0090*/ 	.byte	0x03, 0x5f
        /*0092*/ 	.short	0x0101


	//----- nvinfo : EIATTR_VRC_CTA_INIT_COUNT
	.align		4
        /*0094*/ 	.byte	0x02, 0x4a
	.zero		1
	.zero		1


	//----- nvinfo : EIATTR_EXIT_INSTR_OFFSETS
	.align		4
        /*0098*/ 	.byte	0x04, 0x1c
        /*009a*/ 	.short	(.L_25 - .L_24)


	//   ....[0]....
.L_24:
        /*009c*/ 	.word	0x000000c0


	//   ....[1]....
        /*00a0*/ 	.word	0x00000930


	//----- nvinfo : EIATTR_CBANK_PARAM_SIZE
	.align		4
.L_25:
        /*00a4*/ 	.byte	0x03, 0x19
        /*00a6*/ 	.short	0x0038


	//----- nvinfo : EIATTR_PARAM_CBANK
	.align		4
        /*00a8*/ 	.byte	0x04, 0x0a
        /*00aa*/ 	.short	(.L_27 - .L_26)
	.align		4
.L_26:
        /*00ac*/ 	.word	index@(.nv.constant0._Z10kernel_deviiiddPdS_S_)
        /*00b0*/ 	.short	0x0380
        /*00b2*/ 	.short	0x0038


	//----- nvinfo : EIATTR_SW_WAR
	.align		4
.L_27:
        /*00b4*/ 	.byte	0x04, 0x36
        /*00b6*/ 	.short	(.L_29 - .L_28)
.L_28:
        /*00b8*/ 	.word	0x00000008
.L_29:


//--------------------- .nv.callgraph             --------------------------
	.section	.nv.callgraph,"",@"SHT_CUDA_CALLGRAPH"
	.align	4
	.sectionentsize	8
	.align		4
        /*0000*/ 	.word	0x00000000
	.align		4
        /*0004*/ 	.word	0xffffffff
	.align		4
        /*0008*/ 	.word	0x00000000
	.align		4
        /*000c*/ 	.word	0xfffffffe
	.align		4
        /*0010*/ 	.word	0x00000000
	.align		4
        /*0014*/ 	.word	0xfffffffd
	.align		4
        /*0018*/ 	.word	0x00000000
	.align		4
        /*001c*/ 	.word	0xfffffffc


//--------------------- .text._Z10kernel_deviiiddPdS_S_ --------------------------
	.section	.text._Z10kernel_deviiiddPdS_S_,"ax",@progbits
	.align	128
        .global         _Z10kernel_deviiiddPdS_S_
        .type           _Z10kernel_deviiiddPdS_S_,@function
        .size           _Z10kernel_deviiiddPdS_S_,(.L_x_5 - _Z10kernel_deviiiddPdS_S_)
        .other          _Z10kernel_deviiiddPdS_S_,@"STO_CUDA_ENTRY STV_DEFAULT"
_Z10kernel_deviiiddPdS_S_:
.text._Z10kernel_deviiiddPdS_S_:
[----:B------:R-:W-:Y:S01]  /*0000*/  LDC R1, c[0x0][0x37c] ;  /* 0x0000df00ff017b82 */ /* 0x000fe20000000800 */
[----:B------:R-:W0:Y:S01]  /*0010*/  S2R R0, SR_CTAID.Y ;  /* 0x0000000000007919 */ /* 0x000e220000002600 */
[----:B------:R-:W1:Y:S06]  /*0020*/  LDCU UR4, c[0x0][0x360] ;  /* 0x00006c00ff0477ac */ /* 0x000e6c0008000800 */
[----:B------:R-:W2:Y:S01]  /*0030*/  LDC.64 R2, c[0x0][0x380] ;  /* 0x0000e000ff027b82 */ /* 0x000ea20000000a00 */
[----:B------:R-:W0:Y:S01]  /*0040*/  S2R R5, SR_TID.Y ;  /* 0x0000000000057919 */ /* 0x000e220000002200 */
[----:B------:R-:W0:Y:S01]  /*0050*/  LDCU UR5, c[0x0][0x364] ;  /* 0x00006c80ff0577ac */ /* 0x000e220008000800 */
[----:B------:R-:W1:Y:S01]  /*0060*/  S2R R7, SR_CTAID.X ;  /* 0x0000000000077919 */ /* 0x000e620000002500 */
[----:B------:R-:W1:Y:S01]  /*0070*/  S2R R4, SR_TID.X ;  /* 0x0000000000047919 */ /* 0x000e620000002100 */
[----:B0-----:R-:W-:-:S05]  /*0080*/  IMAD R0, R0, UR5, R5 ;  /* 0x0000000500007c24 */ /* 0x001fca000f8e0205 */
[----:B--2---:R-:W-:Y:S01]  /*0090*/  ISETP.GE.AND P0, PT, R0, R3, PT ;  /* 0x000000030000720c */ /* 0x004fe20003f06270 */
[----:B-1----:R-:W-:-:S05]  /*00a0*/  IMAD R7, R7, UR4, R4 ;  /* 0x0000000407077c24 */ /* 0x002fca000f8e0204 */
[----:B------:R-:W-:-:S13]  /*00b0*/  ISETP.GE.OR P0, PT, R7, R2, P0 ;  /* 0x000000020700720c */ /* 0x000fda0000706670 */
[----:B------:R-:W-:Y:S05]  /*00c0*/  @P0 EXIT ;  /* 0x000000000000094d */ /* 0x000fea0003800000 */
[----:B------:R-:W0:Y:S01]  /*00d0*/  LDC.64 R8, c[0x0][0x3a0] ;  /* 0x0000e800ff087b82 */ /* 0x000e220000000a00 */
[----:B------:R-:W1:Y:S01]  /*00e0*/  LDCU.64 UR4, c[0x0][0x358] ;  /* 0x00006b00ff0477ac */ /* 0x000e620008000a00 */
[----:B------:R-:W-:Y:S01]  /*00f0*/  IMAD R5, R7, R3, R0 ;  /* 0x0000000307057224 */ /* 0x000fe200078e0200 */
[----:B------:R-:W2:Y:S05]  /*0100*/  LDCU.64 UR6, c[0x0][0x398] ;  /* 0x00007300ff0677ac */ /* 0x000eaa0008000a00 */
[----:B------:R-:W3:Y:S01]  /*0110*/  LDC R2, c[0x0][0x388] ;  /* 0x0000e200ff027b82 */ /* 0x000ee20000000800 */
[----:B0-----:R-:W-:-:S05]  /*0120*/  IMAD.WIDE R8, R5, 0x8, R8 ;  /* 0x0000000805087825 */ /* 0x001fca00078e0208 */
[----:B-1----:R-:W2:Y:S01]  /*0130*/  LDG.E.64 R16, desc[UR4][R8.64] ;  /* 0x0000000408107981 */ /* 0x002ea2000c1e1b00 */
[----:B---3--:R-:W-:Y:S01]  /*0140*/  ISETP.GE.AND P0, PT, R2, 0x1, PT ;  /* 0x000000010200780c */ /* 0x008fe20003f06270 */
[----:B--2---:R-:W-:-:S12]  /*0150*/  DMUL R16, R16, UR6 ;  /* 0x0000000610107c28 */ /* 0x004fd80008000000 */
[----:B------:R-:W-:Y:S05]  /*0160*/  @!P0 BRA `(.L_x_0) ;  /* 0x0000000400ec8947 */ /* 0x000fea0003800000 */
[C---:B------:R-:W-:Y:S01]  /*0170*/  ISETP.GE.U32.AND P1, PT, R2.reuse, 0x8, PT ;  /* 0x000000080200780c */ /* 0x040fe20003f26070 */
[----:B------:R-:W-:Y:S01]  /*0180*/  IMAD R6, R7, R2, RZ ;  /* 0x0000000207067224 */ /* 0x000fe200078e02ff */
[----:B------:R-:W-:Y:S02]  /*0190*/  LOP3.LUT R5, R2, 0x7, RZ, 0xc0, !PT ;  /* 0x0000000702057812 */ /* 0x000fe400078ec0ff */
[----:B------:R-:W-:Y:S02]  /*01a0*/  MOV R7, RZ ;  /* 0x000000ff00077202 */ /* 0x000fe40000000f00 */
[----:B------:R-:W-:-:S07]  /*01b0*/  ISETP.NE.AND P0, PT, R5, RZ, PT ;  /* 0x000000ff0500720c */ /* 0x000fce0003f05270 */
[----:B------:R-:W-:Y:S06]  /*01c0*/  @!P1 BRA `(.L_x_1) ;  /* 0x0000000000d49947 */ /* 0x000fec0003800000 */
[----:B------:R-:W-:Y:S01]  /*01d0*/  LOP3.LUT R7, R2, 0x7ffffff8, RZ, 0xc0, !PT ;  /* 0x7ffffff802077812 */ /* 0x000fe200078ec0ff */
[----:B------:R-:W0:Y:S01]  /*01e0*/  LDCU.64 UR6, c[0x0][0x390] ;  /* 0x00007200ff0677ac */ /* 0x000e220008000a00 */
[----:B------:R-:W-:Y:S02]  /*01f0*/  MOV R4, R6 ;  /* 0x0000000600047202 */ /* 0x000fe40000000f00 */
[----:B------:R-:W-:Y:S02]  /*0200*/  MOV R26, R0 ;  /* 0x00000000001a7202 */ /* 0x000fe40000000f00 */
[----:B------:R-:W-:-:S07]  /*0210*/  IADD3 R27, PT, PT, -R7, RZ, RZ ;  /* 0x000000ff071b7210 */ /* 0x000fce0007ffe1ff */
.L_x_2:
[----:B------:R-:W1:Y:S08]  /*0220*/  LDC.64 R28, c[0x0][0x3a8] ;  /* 0x0000ea00ff1c7b82 */ /* 0x000e700000000a00 */
[----:B------:R-:W2:Y:S01]  /*0230*/  LDC.64 R24, c[0x0][0x3b0] ;  /* 0x0000ec00ff187b82 */ /* 0x000ea20000000a00 */
[----:B-1----:R-:W-:-:S05]  /*0240*/  IMAD.WIDE R28, R4, 0x8, R28 ;  /* 0x00000008041c7825 */ /* 0x002fca00078e021c */
[----:B------:R-:W0:Y:S01]  /*0250*/  LDG.E.64 R14, desc[UR4][R28.64] ;  /* 0x000000041c0e7981 */ /* 0x000e22000c1e1b00 */
[----:B--2---:R-:W-:-:S03]  /*0260*/  IMAD.WIDE R24, R26, 0x8, R24 ;  /* 0x000000081a187825 */ /* 0x004fc600078e0218 */
[----:B------:R-:W2:Y:S04]  /*0270*/  LDG.E.64 R12, desc[UR4][R28.64+0x8] ;  /* 0x000008041c0c7981 */ /* 0x000ea8000c1e1b00 */
[----:B------:R-:W3:Y:S01]  /*0280*/  LDG.E.64 R10, desc[UR4][R24.64] ;  /* 0x00000004180a7981 */ /* 0x000ee2000c1e1b00 */
[----:B------:R-:W-:-:S04]  /*0290*/  IMAD.WIDE R18, R3, 0x8, R24 ;  /* 0x0000000803127825 */ /* 0x000fc800078e0218 */
[----:B------:R-:W-:-:S05]  /*02a0*/  IMAD.WIDE R22, R3, 0x8, R18 ;  /* 0x0000000803167825 */ /* 0x000fca00078e0212 */
[----:B------:R-:W4:Y:S01]  /*02b0*/  LDG.E.64 R20, desc[UR4][R22.64] ;  /* 0x0000000416147981 */ /* 0x000f22000c1e1b00 */
[----:B0-----:R-:W-:-:S08]  /*02c0*/  DMUL R14, R14, UR6 ;  /* 0x000000060e0e7c28 */ /* 0x001fd00008000000 */
[----:B---3--:R-:W-:Y:S01]  /*02d0*/  DFMA R16, R14, R10, R16 ;  /* 0x0000000a0e10722b */ /* 0x008fe20000000010 */
[----:B------:R-:W3:Y:S04]  /*02e0*/  LDG.E.64 R10, desc[UR4][R28.64+0x10] ;  /* 0x000010041c0a7981 */ /* 0x000ee8000c1e1b00 */
[----:B------:R-:W5:Y:S01]  /*02f0*/  LDG.E.64 R14, desc[UR4][R18.64] ;  /* 0x00000004120e7981 */ /* 0x000f62000c1e1b00 */
[----:B--2---:R-:W-:Y:S01]  /*0300*/  DMUL R12, R12, UR6 ;  /* 0x000000060c0c7c28 */ /* 0x004fe20008000000 */
[----:B------:R-:W-:Y:S01]  /*0310*/  IMAD.WIDE R24, R3, 0x8, R22 ;  /* 0x0000000803187825 */ /* 0x000fe200078e0216 */
[----:B---3--:R-:W-:-:S06]  /*0320*/  DMUL R10, R10, UR6 ;  /* 0x000000060a0a7c28 */ /* 0x008fcc0008000000 */
[----:B-----5:R-:W-:Y:S02]  /*0330*/  DFMA R14, R12, R14, R16 ;  /* 0x0000000e0c0e722b */ /* 0x020fe40000000010 */
[----:B------:R-:W2:Y:S01]  /*0340*/  LDG.E.64 R12, desc[UR4][R28.64+0x18] ;  /* 0x000018041c0c7981 */ /* 0x000ea2000c1e1b00 */
[----:B------:R-:W-:-:S05]  /*0350*/  IMAD.WIDE R16, R3, 0x8, R24 ;  /* 0x0000000803107825 */ /* 0x000fca00078e0218 */
[----:B----4-:R-:W-:Y:S01]  /*0360*/  DFMA R20, R10, R20, R14 ;  /* 0x000000140a14722b */ /* 0x010fe2000000000e */
[----:B------:R-:W3:Y:S04]  /*0370*/  LDG.E.64 R18, desc[UR4][R16.64] ;  /* 0x0000000410127981 */ /* 0x000ee8000c1e1b00 */
[----:B------:R-:W4:Y:S04]  /*0380*/  LDG.E.64 R10, desc[UR4][R28.64+0x20] ;  /* 0x000020041c0a7981 */ /* 0x000f28000c1e1b00 */
[----:B------:R-:W5:Y:S01]  /*0390*/  LDG.E.64 R14, desc[UR4][R24.64] ;  /* 0x00000004180e7981 */ /* 0x000f62000c1e1b00 */
[----:B------:R-:W-:Y:S01]  /*03a0*/  IMAD.WIDE R22, R3, 0x8, R16 ;  /* 0x0000000803167825 */ /* 0x000fe200078e0210 */
[----:B--2---:R-:W-:-:S02]  /*03b0*/  DMUL R12, R12, UR6 ;  /* 0x000000060c0c7c28 */ /* 0x004fc40008000000 */
[----:B----4-:R-:W-:-:S06]  /*03c0*/  DMUL R10, R10, UR6 ;  /* 0x000000060a0a7c28 */ /* 0x010fcc0008000000 */
[----:B-----5:R-:W-:Y:S02]  /*03d0*/  DFMA R14, R12, R14, R20 ;  /* 0x0000000e0c0e722b */ /* 0x020fe40000000014 */
[----:B------:R-:W2:Y:S04]  /*03e0*/  LDG.E.64 R12, desc[UR4][R28.64+0x28] ;  /* 0x000028041c0c7981 */ /* 0x000ea8000c1e1b00 */
[----:B------:R0:W4:Y:S02]  /*03f0*/  LDG.E.64 R20, desc[UR4][R22.64] ;  /* 0x0000000416147981 */ /* 0x000124000c1e1b00 */
[----:B---3--:R-:W-:Y:S02]  /*0400*/  DFMA R18, R10, R18, R14 ;  /* 0x000000120a12722b */ /* 0x008fe4000000000e */
[----:B------:R-:W3:Y:S04]  /*0410*/  LDG.E.64 R10, desc[UR4][R28.64+0x30] ;  /* 0x000030041c0a7981 */ /* 0x000ee8000c1e1b00 */
[----:B------:R-:W5:Y:S01]  /*0420*/  LDG.E.64 R14, desc[UR4][R28.64+0x38] ;  /* 0x000038041c0e7981 */ /* 0x000f62000c1e1b00 */
[----:B0-----:R-:W-:-:S05]  /*0430*/  IMAD.WIDE R22, R3, 0x8, R22 ;  /* 0x0000000803167825 */ /* 0x001fca00078e0216 */
[----:B------:R-:W5:Y:S01]  /*0440*/  LDG.E.64 R16, desc[UR4][R22.64] ;  /* 0x0000000416107981 */ /* 0x000f62000c1e1b00 */
[----:B------:R-:W-:-:S06]  /*0450*/  IMAD.WIDE R24, R3, 0x8, R22 ;  /* 0x0000000803187825 */ /* 0x000fcc00078e0216 */
[----:B------:R-:W5:Y:S01]  /*0460*/  LDG.E.64 R24, desc[UR4][R24.64] ;  /* 0x0000000418187981 */ /* 0x000f62000c1e1b00 */
[----:B------:R-:W-:-:S04]  /*0470*/  IADD3 R27, PT, PT, R27, 0x8, RZ ;  /* 0x000000081b1b7810 */ /* 0x000fc80007ffe0ff */
[----:B------:R-:W-:Y:S02]  /*0480*/  ISETP.NE.AND P1, PT, R27, RZ, PT ;  /* 0x000000ff1b00720c */ /* 0x000fe40003f25270 */
[----:B------:R-:W-:Y:S02]  /*0490*/  IADD3 R4, PT, PT, R4, 0x8, RZ ;  /* 0x0000000804047810 */ /* 0x000fe40007ffe0ff */
[----:B------:R-:W-:Y:S01]  /*04a0*/  LEA R26, R3, R26, 0x3 ;  /* 0x0000001a031a7211 */ /* 0x000fe200078e18ff */
[----:B--2---:R-:W-:-:S08]  /*04b0*/  DMUL R12, R12, UR6 ;  /* 0x000000060c0c7c28 */ /* 0x004fd00008000000 */
[----:B----4-:R-:W-:Y:S02]  /*04c0*/  DFMA R12, R12, R20, R18 ;  /* 0x000000140c0c722b */ /* 0x010fe40000000012 */
[----:B---3--:R-:W-:Y:S02]  /*04d0*/  DMUL R10, R10, UR6 ;  /* 0x000000060a0a7c28 */ /* 0x008fe40008000000 */
[----:B-----5:R-:W-:-:S06]  /*04e0*/  DMUL R14, R14, UR6 ;  /* 0x000000060e0e7c28 */ /* 0x020fcc0008000000 */
[----:B------:R-:W-:-:S08]  /*04f0*/  DFMA R16, R10, R16, R12 ;  /* 0x000000100a10722b */ /* 0x000fd0000000000c */
[----:B------:R-:W-:Y:S01]  /*0500*/  DFMA R16, R14, R24, R16 ;  /* 0x000000180e10722b */ /* 0x000fe20000000010 */
[----:B------:R-:W-:Y:S10]  /*0510*/  @P1 BRA `(.L_x_2) ;  /* 0xfffffffc00401947 */ /* 0x000ff4000383ffff */
.L_x_1:
[----:B------:R-:W-:Y:S05]  /*0520*/  @!P0 BRA `(.L_x_0) ;  /* 0x0000000000fc8947 */ /* 0x000fea0003800000 */
[----:B------:R-:W-:Y:S02]  /*0530*/  ISETP.GE.U32.AND P0, PT, R5, 0x4, PT ;  /* 0x000000040500780c */ /* 0x000fe40003f06070 */
[----:B------:R-:W-:-:S04]  /*0540*/  LOP3.LUT R26, R2, 0x3, RZ, 0xc0, !PT ;  /* 0x00000003021a7812 */ /* 0x000fc800078ec0ff */
[----:B------:R-:W-:-:S07]  /*0550*/  ISETP.NE.AND P1, PT, R26, RZ, PT ;  /* 0x000000ff1a00720c */ /* 0x000fce0003f25270 */
[----:B------:R-:W-:Y:S06]  /*0560*/  @!P0 BRA `(.L_x_3) ;  /* 0x00000000006c8947 */ /* 0x000fec0003800000 */
[----:B------:R-:W0:Y:S01]  /*0570*/  LDC.64 R18, c[0x0][0x3a8] ;  /* 0x0000ea00ff127b82 */ /* 0x000e220000000a00 */
[----:B------:R-:W-:Y:S01]  /*0580*/  IADD3 R5, PT, PT, R6, R7, RZ ;  /* 0x0000000706057210 */ /* 0x000fe20007ffe0ff */
[----:B------:R-:W1:Y:S06]  /*0590*/  LDCU.64 UR6, c[0x0][0x390] ;  /* 0x00007200ff0677ac */ /* 0x000e6c0008000a00 */
[----:B------:R-:W2:Y:S01]  /*05a0*/  LDC.64 R12, c[0x0][0x3b0] ;  /* 0x0000ec00ff0c7b82 */ /* 0x000ea20000000a00 */
[----:B0-----:R-:W-:-:S04]  /*05b0*/  IMAD.WIDE R18, R5, 0x8, R18 ;  /* 0x0000000805127825 */ /* 0x001fc800078e0212 */
[----:B------:R-:W-:Y:S01]  /*05c0*/  IMAD R5, R7, R3, R0 ;  /* 0x0000000307057224 */ /* 0x000fe200078e0200 */
[----:B------:R-:W1:Y:S03]  /*05d0*/  LDG.E.64 R24, desc[UR4][R18.64] ;  /* 0x0000000412187981 */ /* 0x000e66000c1e1b00 */
[----:B--2---:R-:W-:Y:S01]  /*05e0*/  IMAD.WIDE R12, R5, 0x8, R12 ;  /* 0x00000008050c7825 */ /* 0x004fe200078e020c */
[----:B------:R-:W2:Y:S04]  /*05f0*/  LDG.E.64 R10, desc[UR4][R18.64+0x8] ;  /* 0x00000804120a7981 */ /* 0x000ea8000c1e1b00 */
[----:B------:R-:W3:Y:S01]  /*0600*/  LDG.E.64 R4, desc[UR4][R12.64] ;  /* 0x000000040c047981 */ /* 0x000ee2000c1e1b00 */
[----:B------:R-:W-:-:S03]  /*0610*/  IMAD.WIDE R28, R3, 0x8, R12 ;  /* 0x00000008031c7825 */ /* 0x000fc600078e020c */
[----:B------:R-:W4:Y:S04]  /*0620*/  LDG.E.64 R14, desc[UR4][R18.64+0x10] ;  /* 0x00001004120e7981 */ /* 0x000f28000c1e1b00 */
[----:B------:R0:W5:Y:S04]  /*0630*/  LDG.E.64 R12, desc[UR4][R28.64] ;  /* 0x000000041c0c7981 */ /* 0x000168000c1e1b00 */
[----:B------:R-:W5:Y:S01]  /*0640*/  LDG.E.64 R18, desc[UR4][R18.64+0x18] ;  /* 0x0000180412127981 */ /* 0x000f62000c1e1b00 */
[----:B0-----:R-:W-:-:S05]  /*0650*/  IMAD.WIDE R28, R3, 0x8, R28 ;  /* 0x00000008031c7825 */ /* 0x001fca00078e021c */
[----:B------:R-:W5:Y:S01]  /*0660*/  LDG.E.64 R20, desc[UR4][R28.64] ;  /* 0x000000041c147981 */ /* 0x000f62000c1e1b00 */
[----:B------:R-:W-:-:S06]  /*0670*/  IMAD.WIDE R22, R3, 0x8, R28 ;  /* 0x0000000803167825 */ /* 0x000fcc00078e021c */
[----:B------:R-:W5:Y:S01]  /*0680*/  LDG.E.64 R22, desc[UR4][R22.64] ;  /* 0x0000000416167981 */ /* 0x000f62000c1e1b00 */
[----:B------:R-:W-:Y:S01]  /*0690*/  IADD3 R7, PT, PT, R7, 0x4, RZ ;  /* 0x0000000407077810 */ /* 0x000fe20007ffe0ff */
[----:B-1----:R-:W-:Y:S02]  /*06a0*/  DMUL R24, R24, UR6 ;  /* 0x0000000618187c28 */ /* 0x002fe40008000000 */
[----:B--2---:R-:W-:-:S06]  /*06b0*/  DMUL R10, R10, UR6 ;  /* 0x000000060a0a7c28 */ /* 0x004fcc0008000000 */
[----:B---3--:R-:W-:Y:S02]  /*06c0*/  DFMA R4, R24, R4, R16 ;  /* 0x000000041804722b */ /* 0x008fe40000000010 */
[----:B----4-:R-:W-:-:S06]  /*06d0*/  DMUL R14, R14, UR6 ;  /* 0x000000060e0e7c28 */ /* 0x010fcc0008000000 */
[----:B-----5:R-:W-:Y:S02]  /*06e0*/  DFMA R4, R10, R12, R4 ;  /* 0x0000000c0a04722b */ /* 0x020fe40000000004 */
[----:B------:R-:W-:-:S06]  /*06f0*/  DMUL R16, R18, UR6 ;  /* 0x0000000612107c28 */ /* 0x000fcc0008000000 */
[----:B------:R-:W-:-:S08]  /*0700*/  DFMA R4, R14, R20, R4 ;  /* 0x000000140e04722b */ /* 0x000fd00000000004 */
[----:B------:R-:W-:-:S11]  /*0710*/  DFMA R16, R16, R22, R4 ;  /* 0x000000161010722b */ /* 0x000fd60000000004 */
.L_x_3:
[----:B------:R-:W-:Y:S05]  /*0720*/  @!P1 BRA `(.L_x_0) ;  /* 0x00000000007c9947 */ /* 0x000fea0003800000 */
[----:B------:R-:W-:Y:S02]  /*0730*/  ISETP.NE.AND P0, PT, R26, 0x1, PT ;  /* 0x000000011a00780c */ /* 0x000fe40003f05270 */
[----:B------:R-:W-:-:S04]  /*0740*/  LOP3.LUT R2, R2, 0x1, RZ, 0xc0, !PT ;  /* 0x0000000102027812 */ /* 0x000fc800078ec0ff */
[----:B------:R-:W-:-:S07]  /*0750*/  ISETP.NE.U32.AND P1, PT, R2, 0x1, PT ;  /* 0x000000010200780c */ /* 0x000fce0003f25070 */
[----:B------:R-:W0:Y:S01]  /*0760*/  @P0 LDC.64 R4, c[0x0][0x3a8] ;  /* 0x0000ea00ff040b82 */ /* 0x000e220000000a00 */
[----:B------:R-:W-:Y:S01]  /*0770*/  @P0 IADD3 R21, PT, PT, R6, R7, RZ ;  /* 0x0000000706150210 */ /* 0x000fe20007ffe0ff */
[----:B------:R-:W-:-:S06]  /*0780*/  @P0 IMAD R25, R7, R3, R0 ;  /* 0x0000000307190224 */ /* 0x000fcc00078e0200 */
[----:B------:R-:W1:Y:S08]  /*0790*/  @P0 LDC.64 R10, c[0x0][0x3b0] ;  /* 0x0000ec00ff0a0b82 */ /* 0x000e700000000a00 */
[----:B------:R-:W2:Y:S08]  /*07a0*/  @!P1 LDC.64 R18, c[0x0][0x3a8] ;  /* 0x0000ea00ff129b82 */ /* 0x000eb00000000a00 */
[----:B------:R-:W3:Y:S01]  /*07b0*/  @!P1 LDC.64 R14, c[0x0][0x3b0] ;  /* 0x0000ec00ff0e9b82 */ /* 0x000ee20000000a00 */
[----:B0-----:R-:W-:Y:S01]  /*07c0*/  @P0 IMAD.WIDE R20, R21, 0x8, R4 ;  /* 0x0000000815140825 */ /* 0x001fe200078e0204 */
[----:B------:R-:W-:-:S04]  /*07d0*/  @P0 IADD3 R7, PT, PT, R7, 0x2, RZ ;  /* 0x0000000207070810 */ /* 0x000fc80007ffe0ff */
[----:B------:R-:W4:Y:S01]  /*07e0*/  @P0 LDG.E.64 R4, desc[UR4][R20.64] ;  /* 0x0000000414040981 */ /* 0x000f22000c1e1b00 */
[----:B------:R-:W-:Y:S01]  /*07f0*/  @!P1 IADD3 R23, PT, PT, R6, R7, RZ ;  /* 0x0000000706179210 */ /* 0x000fe20007ffe0ff */
[----:B-1----:R-:W-:Y:S01]  /*0800*/  @P0 IMAD.WIDE R24, R25, 0x8, R10 ;  /* 0x0000000819180825 */ /* 0x002fe200078e020a */
[----:B------:R-:W0:Y:S01]  /*0810*/  @!P1 LDC.64 R28, c[0x0][0x390] ;  /* 0x0000e400ff1c9b82 */ /* 0x000e220000000a00 */
[----:B------:R-:W5:Y:S04]  /*0820*/  @P0 LDG.E.64 R12, desc[UR4][R20.64+0x8] ;  /* 0x00000804140c0981 */ /* 0x000f68000c1e1b00 */
[----:B------:R-:W5:Y:S01]  /*0830*/  @P0 LDG.E.64 R10, desc[UR4][R24.64] ;  /* 0x00000004180a0981 */ /* 0x000f62000c1e1b00 */
[----:B------:R-:W-:-:S04]  /*0840*/  @P0 IMAD.WIDE R26, R3, 0x8, R24 ;  /* 0x00000008031a0825 */ /* 0x000fc800078e0218 */
[----:B--2---:R-:W-:-:S04]  /*0850*/  @!P1 IMAD.WIDE R18, R23, 0x8, R18 ;  /* 0x0000000817129825 */ /* 0x004fc800078e0212 */
[----:B------:R-:W-:Y:S02]  /*0860*/  @!P1 IMAD R23, R7, R3, R0 ;  /* 0x0000000307179224 */ /* 0x000fe400078e0200 */
[----:B------:R-:W2:Y:S02]  /*0870*/  @P0 LDG.E.64 R2, desc[UR4][R26.64] ;  /* 0x000000041a020981 */ /* 0x000ea4000c1e1b00 */
[----:B---3--:R-:W-:Y:S02]  /*0880*/  @!P1 IMAD.WIDE R14, R23, 0x8, R14 ;  /* 0x00000008170e9825 */ /* 0x008fe400078e020e */
[----:B------:R-:W0:Y:S01]  /*0890*/  @!P1 LDG.E.64 R6, desc[UR4][R18.64] ;  /* 0x0000000412069981 */ /* 0x000e22000c1e1b00 */
[----:B------:R-:W4:Y:S03]  /*08a0*/  @P0 LDC.64 R22, c[0x0][0x390] ;  /* 0x0000e400ff160b82 */ /* 0x000f260000000a00 */
[----:B------:R-:W3:Y:S01]  /*08b0*/  @!P1 LDG.E.64 R14, desc[UR4][R14.64] ;  /* 0x000000040e0e9981 */ /* 0x000ee2000c1e1b00 */
[----:B----4-:R-:W-:-:S02]  /*08c0*/  @P0 DMUL R4, R4, R22 ;  /* 0x0000001604040228 */ /* 0x010fc40000000000 */
[----:B-----5:R-:W-:-:S06]  /*08d0*/  @P0 DMUL R12, R12, R22 ;  /* 0x000000160c0c0228 */ /* 0x020fcc0000000000 */
[----:B------:R-:W-:-:S08]  /*08e0*/  @P0 DFMA R4, R4, R10, R16 ;  /* 0x0000000a0404022b */ /* 0x000fd00000000010 */
[----:B--2---:R-:W-:Y:S02]  /*08f0*/  @P0 DFMA R16, R12, R2, R4 ;  /* 0x000000020c10022b */ /* 0x004fe40000000004 */
[----:B0-----:R-:W-:-:S08]  /*0900*/  @!P1 DMUL R6, R6, R28 ;  /* 0x0000001c06069228 */ /* 0x001fd00000000000 */
[----:B---3--:R-:W-:-:S11]  /*0910*/  @!P1 DFMA R16, R6, R14, R16 ;  /* 0x0000000e0610922b */ /* 0x008fd60000000010 */
.L_x_0:
[----:B------:R-:W-:Y:S01]  /*0920*/  STG.E.64 desc[UR4][R8.64], R16 ;  /* 0x0000001008007986 */ /* 0x000fe2000c101b04 */
[----:B------:R-:W-:Y:S05]  /*0930*/  EXIT ;  /* 0x000000000000794d */ /* 0x000fea0003800000 */
.L_x_4:
[----:B------:R-:W-:-:S00]  /*0940*/  BRA `(.L_x_4) ;  /* 0xfffffffc00fc7947 */ /* 0x000fc0000383ffff */
[----:B------:R-:W-:-:S00]  /*0950*/  NOP ;  /* 0x0000000000007918 */ /* 0x000fc00000000000 */
        /* <DEDUP_REMOVED lines=10> */
.L_x_5:


//--------------------- .nv.shared.reserved.0     --------------------------
	.section	.nv.shared.reserved.0,"aw",@nobits
	.weak		__nv_reservedSMEM_offset_0_alias
	.size		__nv_reservedSMEM_offset_0_alias, 0, 64
	.other		__nv_reservedSMEM_offset_0_alias,@"STO_CUDA_RESERVED_SHARED STV_DEFAULT"
__nv_reservedSMEM_offset_0_alias:
	.zero		0
	.zero		64


//--------------------- .nv.constant0._Z10kernel_deviiiddPdS_S_ --------------------------
	.section	.nv.constant0._Z10kernel_deviiiddPdS_S_,"a",@progbits
	.sectionflags	@""
	.align	4
.nv.constant0._Z10kernel_deviiiddPdS_S_:
	.zero		952


//--------------------- SYMBOLS --------------------------

	.type		.nv.reservedSmem.offset0,@object
	.size		.nv.reservedSmem.offset0,0x4
